	.headerflags	@"EF_CUDA_TEXMODE_UNIFIED EF_CUDA_64BIT_ADDRESS EF_CUDA_ACCELERATORS EF_CUDA_SM90 EF_CUDA_VIRTUAL_SM(EF_CUDA_SM90)"
	.elftype	@"ET_EXEC"


//--------------------- .nv.info                  --------------------------
	.section	.nv.info,"",@"SHT_CUDA_INFO"
	.align	4


	//----- nvinfo : EIATTR_REGCOUNT
	.align		4
        /*0000*/ 	.byte	0x04, 0x2f
        /*0002*/ 	.short	(.L_3 - .L_2)
	.align		4
.L_2:
        /*0004*/ 	.word	index@(triton_poi_fused__native_batch_norm_legit_no_training_add_relu_32)
        /*0008*/ 	.word	0x00000014


	//----- nvinfo : EIATTR_MIN_STACK_SIZE
	.align		4
.L_3:
        /*000c*/ 	.byte	0x04, 0x12
        /*000e*/ 	.short	(.L_5 - .L_4)
	.align		4
.L_4:
        /*0010*/ 	.word	index@(triton_poi_fused__native_batch_norm_legit_no_training_add_relu_32)
        /*0014*/ 	.word	0x00000000


	//----- nvinfo : EIATTR_FRAME_SIZE
	.align		4
.L_5:
        /*0018*/ 	.byte	0x04, 0x11
        /*001a*/ 	.short	(.L_7 - .L_6)
	.align		4
.L_6:
        /*001c*/ 	.word	index@(triton_poi_fused__native_batch_norm_legit_no_training_add_relu_32)
        /*0020*/ 	.word	0x00000000


	//----- nvinfo : EIATTR_MIN_STACK_SIZE
	.align		4
.L_7:
        /*0024*/ 	.byte	0x04, 0x12
        /*0026*/ 	.short	(.L_9 - .L_8)
	.align		4
.L_8:
        /*0028*/ 	.word	index@(triton_poi_fused__native_batch_norm_legit_no_training_add_relu_32)
        /*002c*/ 	.word	0x00000000
.L_9:


//--------------------- .nv.info.triton_poi_fused__native_batch_norm_legit_no_training_add_relu_32 --------------------------
	.section	.nv.info.triton_poi_fused__native_batch_norm_legit_no_training_add_relu_32,"",@"SHT_CUDA_INFO"
	.sectionflags	@""
	.align	4


	//----- nvinfo : EIATTR_CUDA_API_VERSION
	.align		4
        /*0000*/ 	.byte	0x04, 0x37
        /*0002*/ 	.short	(.L_11 - .L_10)
.L_10:
        /*0004*/ 	.word	0x0000007c


	//----- nvinfo : EIATTR_KPARAM_INFO
	.align		4
.L_11:
        /*0008*/ 	.byte	0x04, 0x17
        /*000a*/ 	.short	(.L_13 - .L_12)
.L_12:
        /*000c*/ 	.word	0x00000000
        /*0010*/ 	.short	0x0007
        /*0012*/ 	.short	0x0038
        /*0014*/ 	.byte	0x00, 0xf0, 0x11, 0x00


	//----- nvinfo : EIATTR_KPARAM_INFO
	.align		4
.L_13:
        /*0018*/ 	.byte	0x04, 0x17
        /*001a*/ 	.short	(.L_15 - .L_14)
.L_14:
        /*001c*/ 	.word	0x00000000
        /*0020*/ 	.short	0x0006
        /*0022*/ 	.short	0x0030
        /*0024*/ 	.byte	0x00, 0xf4, 0x21, 0x00


	//----- nvinfo : EIATTR_KPARAM_INFO
	.align		4
.L_15:
        /*0028*/ 	.byte	0x04, 0x17
        /*002a*/ 	.short	(.L_17 - .L_16)
.L_16:
        /*002c*/ 	.word	0x00000000
        /*0030*/ 	.short	0x0005
        /*0032*/ 	.short	0x0028
        /*0034*/ 	.byte	0x00, 0xf4, 0x21, 0x00


	//----- nvinfo : EIATTR_KPARAM_INFO
	.align		4
.L_17:
        /*0038*/ 	.byte	0x04, 0x17
        /*003a*/ 	.short	(.L_19 - .L_18)
.L_18:
        /*003c*/ 	.word	0x00000000
        /*0040*/ 	.short	0x0004
        /*0042*/ 	.short	0x0020
        /*0044*/ 	.byte	0x00, 0xf4, 0x21, 0x00


	//----- nvinfo : EIATTR_KPARAM_INFO
	.align		4
.L_19:
        /*0048*/ 	.byte	0x04, 0x17
        /*004a*/ 	.short	(.L_21 - .L_20)
.L_20:
        /*004c*/ 	.word	0x00000000
        /*0050*/ 	.short	0x0003
        /*0052*/ 	.short	0x0018
        /*0054*/ 	.byte	0x00, 0xf4, 0x21, 0x00


	//----- nvinfo : EIATTR_KPARAM_INFO
	.align		4
.L_21:
        /*0058*/ 	.byte	0x04, 0x17
        /*005a*/ 	.short	(.L_23 - .L_22)
.L_22:
        /*005c*/ 	.word	0x00000000
        /*0060*/ 	.short	0x0002
        /*0062*/ 	.short	0x0010
        /*0064*/ 	.byte	0x00, 0xf4, 0x21, 0x00


	//----- nvinfo : EIATTR_KPARAM_INFO
	.align		4
.L_23:
        /*0068*/ 	.byte	0x04, 0x17
        /*006a*/ 	.short	(.L_25 - .L_24)
.L_24:
        /*006c*/ 	.word	0x00000000
        /*0070*/ 	.short	0x0001
        /*0072*/ 	.short	0x0008
        /*0074*/ 	.byte	0x00, 0xf4, 0x21, 0x00


	//----- nvinfo : EIATTR_KPARAM_INFO
	.align		4
.L_25:
        /*0078*/ 	.byte	0x04, 0x17
        /*007a*/ 	.short	(.L_27 - .L_26)
.L_26:
        /*007c*/ 	.word	0x00000000
        /*0080*/ 	.short	0x0000
        /*0082*/ 	.short	0x0000
        /*0084*/ 	.byte	0x00, 0xf4, 0x21, 0x00


	//----- nvinfo : EIATTR_SPARSE_MMA_MASK
	.align		4
.L_27:
        /*0088*/ 	.byte	0x03, 0x50
        /*008a*/ 	.short	0x0000


	//----- nvinfo : EIATTR_MAXREG_COUNT
	.align		4
        /*008c*/ 	.byte	0x03, 0x1b
        /*008e*/ 	.short	0x00ff


	//----- nvinfo : EIATTR_EXIT_INSTR_OFFSETS
	.align		4
        /*0090*/ 	.byte	0x04, 0x1c
        /*0092*/ 	.short	(.L_29 - .L_28)


	//   ....[0]....
.L_28:
        /*0094*/ 	.word	0x00000420


	//----- nvinfo : EIATTR_REQNTID
	.align		4
.L_29:
        /*0098*/ 	.byte	0x04, 0x10
        /*009a*/ 	.short	(.L_31 - .L_30)
.L_30:
        /*009c*/ 	.word	0x00000080
        /*00a0*/ 	.word	0x00000001
        /*00a4*/ 	.word	0x00000001


	//----- nvinfo : EIATTR_CBANK_PARAM_SIZE
	.align		4
.L_31:
        /*00a8*/ 	.byte	0x03, 0x19
        /*00aa*/ 	.short	0x003c


	//----- nvinfo : EIATTR_PARAM_CBANK
	.align		4
        /*00ac*/ 	.byte	0x04, 0x0a
        /*00ae*/ 	.short	(.L_33 - .L_32)
	.align		4
.L_32:
        /*00b0*/ 	.word	index@(.nv.constant0.triton_poi_fused__native_batch_norm_legit_no_training_add_relu_32)
        /*00b4*/ 	.short	0x0210
        /*00b6*/ 	.short	0x003c


	//----- nvinfo : EIATTR_SW_WAR
	.align		4
.L_33:
        /*00b8*/ 	.byte	0x04, 0x36
        /*00ba*/ 	.short	(.L_35 - .L_34)
.L_34:
        /*00bc*/ 	.word	0x00000008
.L_35:


//--------------------- .nv.callgraph             --------------------------
	.section	.nv.callgraph,"",@"SHT_CUDA_CALLGRAPH"
	.align	4
	.sectionentsize	8
	.align		4
        /*0000*/ 	.word	0x00000000
	.align		4
        /*0004*/ 	.word	0xffffffff
	.align		4
        /*0008*/ 	.word	0x00000000
	.align		4
        /*000c*/ 	.word	0xfffffffe
	.align		4
        /*0010*/ 	.word	0x00000000
	.align		4
        /*0014*/ 	.word	0xfffffffd
	.align		4
        /*0018*/ 	.word	0x00000000
	.align		4
        /*001c*/ 	.word	0xfffffffc


//--------------------- .nv.constant4             --------------------------
	.section	.nv.constant4,"a",@progbits
	.align	8
	.align		8
.nv.constant4:
        /*0000*/ 	.dword	_$_str
	.align		8
        /*0008*/ 	.dword	_$_str_$_2


//--------------------- .text.triton_poi_fused__native_batch_norm_legit_no_training_add_relu_32 --------------------------
	.section	.text.triton_poi_fused__native_batch_norm_legit_no_training_add_relu_32,"ax",@progbits
	.align	128
        .global         triton_poi_fused__native_batch_norm_legit_no_training_add_relu_32
        .type           triton_poi_fused__native_batch_norm_legit_no_training_add_relu_32,@function
        .size           triton_poi_fused__native_batch_norm_legit_no_training_add_relu_32,(.L_x_1 - triton_poi_fused__native_batch_norm_legit_no_training_add_relu_32)
        .other          triton_poi_fused__native_batch_norm_legit_no_training_add_relu_32,@"STO_CUDA_ENTRY STV_DEFAULT"
triton_poi_fused__native_batch_norm_legit_no_training_add_relu_32:
.text.triton_poi_fused__native_batch_norm_legit_no_training_add_relu_32:
[----:B------:R-:W-:Y:S01]  /*0000*/  LDC R1, c[0x0][0x28] ;  /* 0x00000a00ff017b82 */ /* 0x000fe20000000800 */
[----:B------:R-:W1:Y:S07]  /*0010*/  S2R R0, SR_TID.X ;  /* 0x0000000000007919 */ /* 0x000e6e0000002100 */
[----:B------:R-:W2:Y:S01]  /*0020*/  LDC.64 R2, c[0x0][0x220] ;  /* 0x00008800ff027b82 */ /* 0x000ea20000000a00 */
[----:B------:R-:W-:Y:S01]  /*0030*/  ULDC.64 UR4, c[0x0][0x208] ;  /* 0x0000820000047ab9 */ /* 0x000fe20000000a00 */
[----:B------:R-:W3:Y:S06]  /*0040*/  S2R R7, SR_CTAID.X ;  /* 0x0000000000077919 */ /* 0x000eec0000002500 */
[----:B------:R-:W4:Y:S08]  /*0050*/  LDC.64 R8, c[0x0][0x228] ;  /* 0x00008a00ff087b82 */ /* 0x000f300000000a00 */
[----:B------:R-:W5:Y:S08]  /*0060*/  LDC.64 R10, c[0x0][0x230] ;  /* 0x00008c00ff0a7b82 */ /* 0x000f700000000a00 */
[----:B------:R-:W4:Y:S01]  /*0070*/  LDC.64 R12, c[0x0][0x238] ;  /* 0x00008e00ff0c7b82 */ /* 0x000f220000000a00 */
[----:B-1----:R-:W-:-:S02]  /*0080*/  SHF.L.U32 R0, R0, 0x1, RZ ;  /* 0x0000000100007819 */ /* 0x002fc400000006ff */
[----:B---3--:R-:W-:Y:S02]  /*0090*/  SHF.R.S32.HI R5, RZ, 0x17, R7 ;  /* 0x00000017ff057819 */ /* 0x008fe40000011407 */
[----:B------:R-:W-:Y:S02]  /*00a0*/  LOP3.LUT R0, R0, 0xfe, RZ, 0xc0, !PT ;  /* 0x000000fe00007812 */ /* 0x000fe400078ec0ff */
[----:B------:R-:W-:Y:S02]  /*00b0*/  SGXT R5, R5, 0x1 ;  /* 0x000000010505781a */ /* 0x000fe40000000200 */
[----:B------:R-:W-:Y:S02]  /*00c0*/  LEA R0, R7, R0, 0x8 ;  /* 0x0000000007007211 */ /* 0x000fe400078e40ff */
[----:B------:R-:W1:Y:S02]  /*00d0*/  LDC.64 R6, c[0x0][0x218] ;  /* 0x00008600ff067b82 */ /* 0x000e640000000a00 */
[----:B------:R-:W-:-:S04]  /*00e0*/  LEA.HI R5, R5, R0, RZ, 0x7 ;  /* 0x0000000005057211 */ /* 0x000fc800078f38ff */
[----:B------:R-:W-:-:S04]  /*00f0*/  LOP3.LUT R5, R5, 0xffffff80, RZ, 0xc0, !PT ;  /* 0xffffff8005057812 */ /* 0x000fc800078ec0ff */
[----:B------:R-:W-:Y:S02]  /*0100*/  IADD3 R15, R0, -R5, RZ ;  /* 0x80000005000f7210 */ /* 0x000fe40007ffe0ff */
[----:B------:R-:W3:Y:S03]  /*0110*/  LDC.64 R4, c[0x0][0x210] ;  /* 0x00008400ff047b82 */ /* 0x000ee60000000a00 */
[----:B--2---:R-:W-:-:S06]  /*0120*/  IMAD.WIDE R2, R15, 0x4, R2 ;  /* 0x000000040f027825 */ /* 0x004fcc00078e0202 */
[----:B------:R-:W2:Y:S01]  /*0130*/  LDG.E.EL.64 R2, desc[UR4][R2.64] ;  /* 0x0000000402027981 */ /* 0x000ea2000c2e1b00 */
[----:B-1----:R-:W-:-:S04]  /*0140*/  IMAD.WIDE R6, R15, 0x4, R6 ;  /* 0x000000040f067825 */ /* 0x002fc800078e0206 */
[C---:B----4-:R-:W-:Y:S02]  /*0150*/  IMAD.WIDE R8, R15.reuse, 0x4, R8 ;  /* 0x000000040f087825 */ /* 0x050fe400078e0208 */
[----:B------:R-:W4:Y:S02]  /*0160*/  LDG.E.EL.64 R6, desc[UR4][R6.64] ;  /* 0x0000000406067981 */ /* 0x000f24000c2e1b00 */
[----:B-----5:R-:W-:Y:S02]  /*0170*/  IMAD.WIDE R10, R15, 0x4, R10 ;  /* 0x000000040f0a7825 */ /* 0x020fe400078e020a */
[----:B------:R-:W5:Y:S02]  /*0180*/  LDG.E.EL.64 R8, desc[UR4][R8.64] ;  /* 0x0000000408087981 */ /* 0x000f64000c2e1b00 */
[C---:B---3--:R-:W-:Y:S02]  /*0190*/  IMAD.WIDE R4, R0.reuse, 0x4, R4 ;  /* 0x0000000400047825 */ /* 0x048fe400078e0204 */
[----:B------:R-:W5:Y:S04]  /*01a0*/  LDG.E.EL.64 R10, desc[UR4][R10.64] ;  /* 0x000000040a0a7981 */ /* 0x000f68000c2e1b00 */
[----:B------:R-:W4:Y:S01]  /*01b0*/  LDG.E.64 R4, desc[UR4][R4.64] ;  /* 0x0000000404047981 */ /* 0x000f22000c1e1b00 */
[----:B0-----:R-:W-:-:S06]  /*01c0*/  IMAD.WIDE R12, R0, 0x4, R12 ;  /* 0x00000004000c7825 */ /* 0x001fcc00078e020c */
[----:B------:R-:W3:Y:S01]  /*01d0*/  LDG.E.64 R12, desc[UR4][R12.64] ;  /* 0x000000040c0c7981 */ /* 0x000ee2000c1e1b00 */
[----:B------:R-:W-:Y:S01]  /*01e0*/  HFMA2.MMA R16, -RZ, RZ, 1.625, 0 ;  /* 0x3e800000ff107435 */ /* 0x000fe200000001ff */
[----:B--2---:R-:W-:Y:S01]  /*01f0*/  FADD R2, R2, 9.9999997473787516356e-06 ;  /* 0x3727c5ac02027421 */ /* 0x004fe20000000000 */
[----:B------:R-:W-:-:S03]  /*0200*/  FADD R3, R3, 9.9999997473787516356e-06 ;  /* 0x3727c5ac03037421 */ /* 0x000fc60000000000 */
[----:B------:R-:W0:Y:S08]  /*0210*/  MUFU.SQRT R14, R2 ;  /* 0x00000002000e7308 */ /* 0x000e300000002000 */
[----:B------:R1:W2:Y:S01]  /*0220*/  MUFU.SQRT R15, R3 ;  /* 0x00000003000f7308 */ /* 0x0002a20000002000 */
[C---:B0-----:R-:W-:Y:S02]  /*0230*/  FSETP.GT.AND P0, PT, R14.reuse, 8.50705917302346158658e+37, PT ;  /* 0x7e8000000e00780b */ /* 0x041fe40003f04000 */
[----:B------:R-:W-:Y:S01]  /*0240*/  FSETP.GEU.AND P2, PT, R14, 1.175494350822287508e-38, PT ;  /* 0x008000000e00780b */ /* 0x000fe20003f4e000 */
[----:B-1----:R-:W0:Y:S01]  /*0250*/  LDC.64 R2, c[0x0][0x240] ;  /* 0x00009000ff027b82 */ /* 0x002e220000000a00 */
[----:B--2---:R-:W-:-:S02]  /*0260*/  FSETP.GT.AND P1, PT, R15, 8.50705917302346158658e+37, PT ;  /* 0x7e8000000f00780b */ /* 0x004fc40003f24000 */
[----:B------:R-:W-:-:S07]  /*0270*/  FSETP.GEU.AND P3, PT, R15, 1.175494350822287508e-38, PT ;  /* 0x008000000f00780b */ /* 0x000fce0003f6e000 */
[----:B------:R-:W-:-:S04]  /*0280*/  @P0 FMUL R14, R14, 0.25 ;  /* 0x3e8000000e0e0820 */ /* 0x000fc80000400000 */
[----:B------:R-:W-:Y:S01]  /*0290*/  @!P2 FMUL R14, R14, 16777216 ;  /* 0x4b8000000e0ea820 */ /* 0x000fe20000400000 */
[----:B------:R-:W-:-:S04]  /*02a0*/  @P1 FMUL R15, R15, 0.25 ;  /* 0x3e8000000f0f1820 */ /* 0x000fc80000400000 */
[----:B------:R-:W-:Y:S01]  /*02b0*/  @!P3 FMUL R15, R15, 16777216 ;  /* 0x4b8000000f0fb820 */ /* 0x000fe20000400000 */
[----:B------:R-:W1:Y:S01]  /*02c0*/  MUFU.RCP R14, R14 ;  /* 0x0000000e000e7308 */ /* 0x000e620000001000 */
[----:B------:R-:W-:-:S07]  /*02d0*/  FSEL R17, R16, 1, P0 ;  /* 0x3f80000010117808 */ /* 0x000fce0000000000 */
[----:B------:R-:W2:Y:S01]  /*02e0*/  MUFU.RCP R15, R15 ;  /* 0x0000000f000f7308 */ /* 0x000ea20000001000 */
[----:B------:R-:W-:Y:S01]  /*02f0*/  FSEL R16, R16, 1, P1 ;  /* 0x3f80000010107808 */ /* 0x000fe20000800000 */
[----:B------:R-:W-:Y:S01]  /*0300*/  @!P2 FMUL R17, R17, 16777216 ;  /* 0x4b8000001111a820 */ /* 0x000fe20000400000 */
[----:B----4-:R-:W-:-:S03]  /*0310*/  FADD R4, R4, -R6 ;  /* 0x8000000604047221 */ /* 0x010fc60000000000 */
[----:B------:R-:W-:Y:S01]  /*0320*/  @!P3 FMUL R16, R16, 16777216 ;  /* 0x4b8000001010b820 */ /* 0x000fe20000400000 */
[----:B-1----:R-:W-:Y:S01]  /*0330*/  FMUL R17, R14, R17 ;  /* 0x000000110e117220 */ /* 0x002fe20000400000 */
[----:B------:R-:W-:-:S03]  /*0340*/  FADD R5, R5, -R7 ;  /* 0x8000000705057221 */ /* 0x000fc60000000000 */
[----:B------:R-:W-:Y:S01]  /*0350*/  FMUL R17, R4, R17 ;  /* 0x0000001104117220 */ /* 0x000fe20000400000 */
[----:B--2---:R-:W-:-:S03]  /*0360*/  FMUL R16, R15, R16 ;  /* 0x000000100f107220 */ /* 0x004fc60000400000 */
[----:B-----5:R-:W-:Y:S01]  /*0370*/  FFMA R17, R8, R17, R10 ;  /* 0x0000001108117223 */ /* 0x020fe2000000000a */
[----:B------:R-:W-:-:S04]  /*0380*/  FMUL R16, R5, R16 ;  /* 0x0000001005107220 */ /* 0x000fc80000400000 */
[----:B------:R-:W-:Y:S01]  /*0390*/  FFMA R16, R9, R16, R11 ;  /* 0x0000001009107223 */ /* 0x000fe2000000000b */
[----:B---3--:R-:W-:Y:S01]  /*03a0*/  FSETP.GEU.AND P0, PT, R17, -R12, PT ;  /* 0x8000000c1100720b */ /* 0x008fe20003f0e000 */
[----:B------:R-:W-:Y:S02]  /*03b0*/  FADD R12, R12, R17 ;  /* 0x000000110c0c7221 */ /* 0x000fe40000000000 */
[----:B------:R-:W-:Y:S01]  /*03c0*/  FADD R4, R13, R16 ;  /* 0x000000100d047221 */ /* 0x000fe20000000000 */
[----:B------:R-:W-:Y:S01]  /*03d0*/  FSETP.GEU.AND P1, PT, R16, -R13, PT ;  /* 0x8000000d1000720b */ /* 0x000fe20003f2e000 */
[----:B0-----:R-:W-:Y:S01]  /*03e0*/  IMAD.WIDE R2, R0, 0x4, R2 ;  /* 0x0000000400027825 */ /* 0x001fe200078e0202 */
[----:B------:R-:W-:Y:S02]  /*03f0*/  FSEL R12, R12, RZ, P0 ;  /* 0x000000ff0c0c7208 */ /* 0x000fe40000000000 */
[----:B------:R-:W-:-:S05]  /*0400*/  FSEL R13, R4, RZ, P1 ;  /* 0x000000ff040d7208 */ /* 0x000fca0000800000 */
[----:B------:R-:W-:Y:S01]  /*0410*/  STG.E.64 desc[UR4][R2.64], R12 ;  /* 0x0000000c02007986 */ /* 0x000fe2000c101b04 */
[----:B------:R-:W-:Y:S05]  /*0420*/  EXIT ;  /* 0x000000000000794d */ /* 0x000fea0003800000 */
.L_x_0:
[----:B------:R-:W-:-:S00]  /*0430*/  BRA `(.L_x_0) ;  /* 0xfffffffc00fc7947 */ /* 0x000fc0000383ffff */
[----:B------:R-:W-:-:S00]  /*0440*/  NOP ;  /* 0x0000000000007918 */ /* 0x000fc00000000000 */
        /* <DEDUP_REMOVED lines=11> */
.L_x_1:


//--------------------- .nv.global.init           --------------------------
	.section	.nv.global.init,"aw",@progbits
.nv.global.init:
	.type		_$_str,@object
	.size		_$_str,(_$_str_$_2 - _$_str)
_$_str:
        /*0000*/ 	.byte	0x5f, 0x5f, 0x43, 0x55, 0x44, 0x41, 0x5f, 0x46, 0x54, 0x5a, 0x00
	.type		_$_str_$_2,@object
	.size		_$_str_$_2,(.L_1 - _$_str_$_2)
_$_str_$_2:
        /*000b*/ 	.byte	0x5f, 0x5f, 0x43, 0x55, 0x44, 0x41, 0x5f, 0x50, 0x52, 0x45, 0x43, 0x5f, 0x53, 0x51, 0x52, 0x54
        /*001b*/ 	.byte	0x00
.L_1:


//--------------------- .nv.constant0.triton_poi_fused__native_batch_norm_legit_no_training_add_relu_32 --------------------------
	.section	.nv.constant0.triton_poi_fused__native_batch_norm_legit_no_training_add_relu_32,"a",@progbits
	.sectionflags	@""
	.align	4
.nv.constant0.triton_poi_fused__native_batch_norm_legit_no_training_add_relu_32:
	.zero		588
